//
// Generated by NVIDIA NVVM Compiler
//
// Compiler Build ID: CL-36424714
// Cuda compilation tools, release 13.0, V13.0.88
// Based on NVVM 20.0.0
//

.version 9.0
.target sm_100
.address_size 64

	// .globl	_Z15vector_lifegamePcS_

.visible .entry _Z15vector_lifegamePcS_(
	.param .u64 .ptr .align 1 _Z15vector_lifegamePcS__param_0,
	.param .u64 .ptr .align 1 _Z15vector_lifegamePcS__param_1
)
{
	.reg .pred 	%p<10>;
	.reg .b16 	%rs<3>;
	.reg .b32 	%r<62>;
	.reg .b64 	%rd<25>;

	ld.param.u64 	%rd1, [_Z15vector_lifegamePcS__param_0];
	ld.param.u64 	%rd2, [_Z15vector_lifegamePcS__param_1];
	cvta.to.global.u64 	%rd3, %rd2;
	mov.u32 	%r3, %ntid.x;
	mov.u32 	%r4, %ctaid.x;
	mov.u32 	%r5, %tid.x;
	mad.lo.s32 	%r6, %r3, %r4, %r5;
	mov.u32 	%r7, %ntid.y;
	mov.u32 	%r8, %ctaid.y;
	mov.u32 	%r9, %tid.y;
	mad.lo.s32 	%r10, %r7, %r8, %r9;
	add.s32 	%r11, %r6, 1;
	mul.hi.s32 	%r12, %r11, 1717986919;
	shr.u32 	%r13, %r12, 31;
	shr.s32 	%r14, %r12, 3;
	add.s32 	%r15, %r14, %r13;
	mul.lo.s32 	%r16, %r15, 20;
	sub.s32 	%r17, %r11, %r16;
	add.s32 	%r18, %r6, 19;
	mul.hi.s32 	%r19, %r18, 1717986919;
	shr.u32 	%r20, %r19, 31;
	shr.s32 	%r21, %r19, 3;
	add.s32 	%r22, %r21, %r20;
	mul.lo.s32 	%r23, %r22, 20;
	sub.s32 	%r24, %r18, %r23;
	add.s32 	%r25, %r10, 1;
	mul.hi.u32 	%r26, %r25, -858993459;
	shr.u32 	%r27, %r26, 4;
	mul.lo.s32 	%r28, %r27, 20;
	sub.s32 	%r29, %r25, %r28;
	add.s32 	%r30, %r10, 19;
	mul.hi.u32 	%r31, %r30, -858993459;
	shr.u32 	%r32, %r31, 4;
	mul.lo.s32 	%r33, %r32, 20;
	sub.s32 	%r34, %r30, %r33;
	mul.lo.s32 	%r35, %r34, 20;
	add.s32 	%r36, %r35, %r24;
	cvt.s64.s32 	%rd4, %r36;
	add.s64 	%rd5, %rd3, %rd4;
	ld.global.s8 	%r37, [%rd5];
	add.s32 	%r38, %r35, %r6;
	cvt.s64.s32 	%rd6, %r38;
	add.s64 	%rd7, %rd3, %rd6;
	ld.global.s8 	%r39, [%rd7];
	add.s32 	%r40, %r39, %r37;
	add.s32 	%r41, %r35, %r17;
	cvt.s64.s32 	%rd8, %r41;
	add.s64 	%rd9, %rd3, %rd8;
	ld.global.s8 	%r42, [%rd9];
	add.s32 	%r43, %r40, %r42;
	mul.lo.s32 	%r44, %r10, 20;
	add.s32 	%r45, %r24, %r44;
	cvt.s64.s32 	%rd10, %r45;
	add.s64 	%rd11, %rd3, %rd10;
	ld.global.s8 	%r46, [%rd11];
	add.s32 	%r47, %r43, %r46;
	add.s32 	%r48, %r17, %r44;
	cvt.s64.s32 	%rd12, %r48;
	add.s64 	%rd13, %rd3, %rd12;
	ld.global.s8 	%r49, [%rd13];
	add.s32 	%r50, %r47, %r49;
	mul.lo.s32 	%r51, %r29, 20;
	add.s32 	%r52, %r51, %r24;
	cvt.s64.s32 	%rd14, %r52;
	add.s64 	%rd15, %rd3, %rd14;
	ld.global.s8 	%r53, [%rd15];
	add.s32 	%r54, %r50, %r53;
	add.s32 	%r55, %r51, %r6;
	cvt.s64.s32 	%rd16, %r55;
	add.s64 	%rd17, %rd3, %rd16;
	ld.global.s8 	%r56, [%rd17];
	add.s32 	%r57, %r54, %r56;
	add.s32 	%r58, %r51, %r17;
	cvt.s64.s32 	%rd18, %r58;
	add.s64 	%rd19, %rd3, %rd18;
	ld.global.s8 	%r59, [%rd19];
	add.s32 	%r60, %r57, %r59;
	add.s32 	%r2, %r44, %r6;
	cvt.s64.s32 	%rd20, %r2;
	add.s64 	%rd21, %rd3, %rd20;
	ld.global.u8 	%rs1, [%rd21];
	setp.ne.s16 	%p4, %rs1, 0;
	and.b32  	%r61, %r60, -2;
	setp.eq.s32 	%p5, %r61, 2;
	mov.pred 	%p9, -1;
	and.pred  	%p6, %p4, %p5;
	@%p6 bra 	$L__BB0_2;
	setp.eq.s16 	%p7, %rs1, 0;
	setp.eq.s32 	%p8, %r60, 3;
	and.pred  	%p9, %p7, %p8;
$L__BB0_2:
	cvta.to.global.u64 	%rd23, %rd1;
	selp.u16 	%rs2, 1, 0, %p9;
	add.s64 	%rd24, %rd23, %rd20;
	st.global.u8 	[%rd24], %rs2;
	ret;

}


// ===== COMPILED SASS (sm_100) =====

	.target	sm_100

	.elftype	@"ET_EXEC"


//--------------------- .note.nv.tkinfo           --------------------------
	.section	.note.nv.tkinfo,"",@"SHT_NOTE"
	.sectionflags	@"SHF_NOTE_NV_TKINFO"
	.tkinfo
        /*0018*/ 	.word	0x00000002
        /*0030*/ 	.string	""
        /*0030*/ 	.string	"ptxas"
        /*0030*/ 	.string	"Cuda compilation tools, release 13.0, V13.0.88"
        /*0030*/ 	.string	"Build cuda_13.0.r13.0/compiler.36424714_0"
        /*0030*/ 	.string	"-arch sm_100 -m 64 "



//--------------------- .note.nv.cuinfo           --------------------------
	.section	.note.nv.cuinfo,"",@"SHT_NOTE"
	.sectionflags	@"SHF_NOTE_NV_CUINFO"
        /*0018*/ 	.short	0x0002
        /*001a*/ 	.short	0x0064
        /*001c*/ 	.short	0x0082
	.zero		2


//--------------------- .nv.info                  --------------------------
	.section	.nv.info,"",@"SHT_CUDA_INFO"
	.align	4


	//----- nvinfo : EIATTR_REGCOUNT
	.align		4
        /*0000*/ 	.byte	0x04, 0x2f
        /*0002*/ 	.short	(.L_1 - .L_0)
	.align		4
.L_0:
        /*0004*/ 	.word	index@(_Z15vector_lifegamePcS_)
        /*0008*/ 	.word	0x00000016


	//----- nvinfo : EIATTR_FRAME_SIZE
	.align		4
.L_1:
        /*000c*/ 	.byte	0x04, 0x11
        /*000e*/ 	.short	(.L_3 - .L_2)
	.align		4
.L_2:
        /*0010*/ 	.word	index@(_Z15vector_lifegamePcS_)
        /*0014*/ 	.word	0x00000000


	//----- nvinfo : EIATTR_MIN_STACK_SIZE
	.align		4
.L_3:
        /*0018*/ 	.byte	0x04, 0x12
        /*001a*/ 	.short	(.L_5 - .L_4)
	.align		4
.L_4:
        /*001c*/ 	.word	index@(_Z15vector_lifegamePcS_)
        /*0020*/ 	.word	0x00000000
.L_5:


//--------------------- .nv.compat                --------------------------
	.section	.nv.compat,"",@"SHT_CUDA_COMPAT_INFO"
	.align	4
        /*0000*/ 	.byte	0x02, 0x09, 0x00, 0x00, 0x02, 0x02, 0x01, 0x00, 0x02, 0x05, 0x05, 0x00, 0x03, 0x07, 0x01, 0x01
        /*0010*/ 	.byte	0x02, 0x03, 0x00, 0x00, 0x02, 0x06, 0x01, 0x00, 0x04, 0x0b, 0x08, 0x00, 0x09, 0x00, 0x00, 0x00
        /*0020*/ 	.byte	0x00, 0x00, 0x00, 0x00


//--------------------- .nv.info._Z15vector_lifegamePcS_ --------------------------
	.section	.nv.info._Z15vector_lifegamePcS_,"",@"SHT_CUDA_INFO"
	.sectionflags	@""
	.align	4


	//----- nvinfo : EIATTR_CUDA_API_VERSION
	.align		4
        /*0000*/ 	.byte	0x04, 0x37
        /*0002*/ 	.short	(.L_7 - .L_6)
.L_6:
        /*0004*/ 	.word	0x00000082


	//----- nvinfo : EIATTR_KPARAM_INFO
	.align		4
.L_7:
        /*0008*/ 	.byte	0x04, 0x17
        /*000a*/ 	.short	(.L_9 - .L_8)
.L_8:
        /*000c*/ 	.word	0x00000000
        /*0010*/ 	.short	0x0001
        /*0012*/ 	.short	0x0008
        /*0014*/ 	.byte	0x00, 0xf5, 0x21, 0x00


	//----- nvinfo : EIATTR_KPARAM_INFO
	.align		4
.L_9:
        /*0018*/ 	.byte	0x04, 0x17
        /*001a*/ 	.short	(.L_11 - .L_10)
.L_10:
        /*001c*/ 	.word	0x00000000
        /*0020*/ 	.short	0x0000
        /*0022*/ 	.short	0x0000
        /*0024*/ 	.byte	0x00, 0xf5, 0x21, 0x00


	//----- nvinfo : EIATTR_SPARSE_MMA_MASK
	.align		4
.L_11:
        /*0028*/ 	.byte	0x03, 0x50
        /*002a*/ 	.short	0x0000


	//----- nvinfo : EIATTR_MAXREG_COUNT
	.align		4
        /*002c*/ 	.byte	0x03, 0x1b
        /*002e*/ 	.short	0x00ff


	//----- nvinfo : EIATTR_MERCURY_ISA_VERSION
	.align		4
        /*0030*/ 	.byte	0x03, 0x5f
        /*0032*/ 	.short	0x0101


	//----- nvinfo : EIATTR_VRC_CTA_INIT_COUNT
	.align		4
        /*0034*/ 	.byte	0x02, 0x4a
	.zero		1
	.zero		1


	//----- nvinfo : EIATTR_EXIT_INSTR_OFFSETS
	.align		4
        /*0038*/ 	.byte	0x04, 0x1c
        /*003a*/ 	.short	(.L_13 - .L_12)


	//   ....[0]....
.L_12:
        /*003c*/ 	.word	0x00000510


	//----- nvinfo : EIATTR_CBANK_PARAM_SIZE
	.align		4
.L_13:
        /*0040*/ 	.byte	0x03, 0x19
        /*0042*/ 	.short	0x0010


	//----- nvinfo : EIATTR_PARAM_CBANK
	.align		4
        /*0044*/ 	.byte	0x04, 0x0a
        /*0046*/ 	.short	(.L_15 - .L_14)
	.align		4
.L_14:
        /*0048*/ 	.word	index@(.nv.constant0._Z15vector_lifegamePcS_)
        /*004c*/ 	.short	0x0380
        /*004e*/ 	.short	0x0010


	//----- nvinfo : EIATTR_SW_WAR
	.align		4
.L_15:
        /*0050*/ 	.byte	0x04, 0x36
        /*0052*/ 	.short	(.L_17 - .L_16)
.L_16:
        /*0054*/ 	.word	0x00000008
.L_17:


//--------------------- .nv.callgraph             --------------------------
	.section	.nv.callgraph,"",@"SHT_CUDA_CALLGRAPH"
	.align	4
	.sectionentsize	8
	.align		4
        /*0000*/ 	.word	0x00000000
	.align		4
        /*0004*/ 	.word	0xffffffff
	.align		4
        /*0008*/ 	.word	0x00000000
	.align		4
        /*000c*/ 	.word	0xfffffffe
	.align		4
        /*0010*/ 	.word	0x00000000
	.align		4
        /*0014*/ 	.word	0xfffffffd
	.align		4
        /*0018*/ 	.word	0x00000000
	.align		4
        /*001c*/ 	.word	0xfffffffc


//--------------------- .text._Z15vector_lifegamePcS_ --------------------------
	.section	.text._Z15vector_lifegamePcS_,"ax",@progbits
	.align	128
        .global         _Z15vector_lifegamePcS_
        .type           _Z15vector_lifegamePcS_,@function
        .size           _Z15vector_lifegamePcS_,(.L_x_1 - _Z15vector_lifegamePcS_)
        .other          _Z15vector_lifegamePcS_,@"STO_CUDA_ENTRY STV_DEFAULT"
_Z15vector_lifegamePcS_:
.text._Z15vector_lifegamePcS_:
[----:B------:R-:W-:Y:S01]  /*0000*/  LDC R1, c[0x0][0x37c] ;  /* 0x0000df00ff017b82 */ /* 0x000fe20000000800 */
[----:B------:R-:W0:Y:S01]  /*0010*/  S2R R2, SR_CTAID.X ;  /* 0x0000000000027919 */ /* 0x000e220000002500 */
[----:B------:R-:W0:Y:S01]  /*0020*/  LDCU UR4, c[0x0][0x360] ;  /* 0x00006c00ff0477ac */ /* 0x000e220008000800 */
[----:B------:R-:W0:Y:S01]  /*0030*/  S2R R3, SR_TID.X ;  /* 0x0000000000037919 */ /* 0x000e220000002100 */
[----:B------:R-:W1:Y:S01]  /*0040*/  LDCU UR5, c[0x0][0x364] ;  /* 0x00006c80ff0577ac */ /* 0x000e620008000800 */
[----:B------:R-:W1:Y:S01]  /*0050*/  S2R R5, SR_CTAID.Y ;  /* 0x0000000000057919 */ /* 0x000e620000002600 */
[----:B------:R-:W2:Y:S01]  /*0060*/  LDCU.64 UR6, c[0x0][0x388] ;  /* 0x00007100ff0677ac */ /* 0x000ea20008000a00 */
[----:B------:R-:W1:Y:S01]  /*0070*/  S2R R0, SR_TID.Y ;  /* 0x0000000000007919 */ /* 0x000e620000002200 */
[----:B0-----:R-:W-:-:S04]  /*0080*/  IMAD R2, R2, UR4, R3 ;  /* 0x0000000402027c24 */ /* 0x001fc8000f8e0203 */
[----:B------:R-:W-:Y:S02]  /*0090*/  VIADD R6, R2, 0x13 ;  /* 0x0000001302067836 */ /* 0x000fe40000000000 */
[----:B-1----:R-:W-:Y:S01]  /*00a0*/  IMAD R5, R5, UR5, R0 ;  /* 0x0000000505057c24 */ /* 0x002fe2000f8e0200 */
[----:B------:R-:W0:Y:S01]  /*00b0*/  LDCU.64 UR4, c[0x0][0x358] ;  /* 0x00006b00ff0477ac */ /* 0x000e220008000a00 */
[----:B------:R-:W-:-:S04]  /*00c0*/  IMAD.HI R7, R6, 0x66666667, RZ ;  /* 0x6666666706077827 */ /* 0x000fc800078e02ff */
[----:B------:R-:W-:Y:S01]  /*00d0*/  VIADD R11, R5, 0x13 ;  /* 0x00000013050b7836 */ /* 0x000fe20000000000 */
[----:B------:R-:W-:Y:S01]  /*00e0*/  SHF.R.U32.HI R8, RZ, 0x1f, R7 ;  /* 0x0000001fff087819 */ /* 0x000fe20000011607 */
[----:B------:R-:W-:Y:S02]  /*00f0*/  VIADD R0, R2, 0x1 ;  /* 0x0000000102007836 */ /* 0x000fe40000000000 */
[----:B------:R-:W-:Y:S01]  /*0100*/  IMAD.HI.U32 R12, R11, -0x33333333, RZ ;  /* 0xcccccccd0b0c7827 */ /* 0x000fe200078e00ff */
[----:B------:R-:W-:-:S03]  /*0110*/  LEA.HI.SX32 R7, R7, R8, 0x1d ;  /* 0x0000000807077211 */ /* 0x000fc600078feaff */
[----:B------:R-:W-:Y:S01]  /*0120*/  IMAD.HI R3, R0, 0x66666667, RZ ;  /* 0x6666666700037827 */ /* 0x000fe200078e02ff */
[----:B------:R-:W-:-:S03]  /*0130*/  SHF.R.U32.HI R12, RZ, 0x4, R12 ;  /* 0x00000004ff0c7819 */ /* 0x000fc6000001160c */
[----:B------:R-:W-:Y:S01]  /*0140*/  VIADD R9, R5, 0x1 ;  /* 0x0000000105097836 */ /* 0x000fe20000000000 */
[----:B------:R-:W-:Y:S01]  /*0150*/  SHF.R.U32.HI R4, RZ, 0x1f, R3 ;  /* 0x0000001fff047819 */ /* 0x000fe20000011603 */
[----:B------:R-:W-:Y:S02]  /*0160*/  IMAD R6, R7, -0x14, R6 ;  /* 0xffffffec07067824 */ /* 0x000fe400078e0206 */
[----:B------:R-:W-:Y:S01]  /*0170*/  IMAD.HI.U32 R10, R9, -0x33333333, RZ ;  /* 0xcccccccd090a7827 */ /* 0x000fe200078e00ff */
[----:B------:R-:W-:-:S03]  /*0180*/  LEA.HI.SX32 R3, R3, R4, 0x1d ;  /* 0x0000000403037211 */ /* 0x000fc600078feaff */
[----:B------:R-:W-:Y:S01]  /*0190*/  IMAD R11, R12, -0x14, R11 ;  /* 0xffffffec0c0b7824 */ /* 0x000fe200078e020b */
[----:B------:R-:W-:Y:S01]  /*01a0*/  SHF.R.U32.HI R10, RZ, 0x4, R10 ;  /* 0x00000004ff0a7819 */ /* 0x000fe2000001160a */
[----:B------:R-:W-:Y:S02]  /*01b0*/  IMAD R4, R3, -0x14, R0 ;  /* 0xffffffec03047824 */ /* 0x000fe400078e0200 */
[C---:B------:R-:W-:Y:S02]  /*01c0*/  IMAD R8, R11.reuse, 0x14, R6 ;  /* 0x000000140b087824 */ /* 0x040fe400078e0206 */
[C---:B------:R-:W-:Y:S02]  /*01d0*/  IMAD R13, R11.reuse, 0x14, R2 ;  /* 0x000000140b0d7824 */ /* 0x040fe400078e0202 */
[----:B------:R-:W-:Y:S01]  /*01e0*/  IMAD R9, R10, -0x14, R9 ;  /* 0xffffffec0a097824 */ /* 0x000fe200078e0209 */
[C---:B--2---:R-:W-:Y:S01]  /*01f0*/  IADD3 R10, P0, PT, R8.reuse, UR6, RZ ;  /* 0x00000006080a7c10 */ /* 0x044fe2000ff1e0ff */
[----:B------:R-:W-:Y:S01]  /*0200*/  IMAD R3, R11, 0x14, R4 ;  /* 0x000000140b037824 */ /* 0x000fe200078e0204 */
[----:B------:R-:W-:Y:S01]  /*0210*/  IADD3 R12, P1, PT, R13, UR6, RZ ;  /* 0x000000060d0c7c10 */ /* 0x000fe2000ff3e0ff */
[C---:B------:R-:W-:Y:S01]  /*0220*/  IMAD R18, R5.reuse, 0x14, R6 ;  /* 0x0000001405127824 */ /* 0x040fe200078e0206 */
[----:B------:R-:W-:Y:S01]  /*0230*/  LEA.HI.X.SX32 R11, R8, UR7, 0x1, P0 ;  /* 0x00000007080b7c11 */ /* 0x000fe200080f0eff */
[----:B------:R-:W-:Y:S01]  /*0240*/  IMAD R0, R5, 0x14, R2 ;  /* 0x0000001405007824 */ /* 0x000fe200078e0202 */
[----:B------:R-:W-:Y:S01]  /*0250*/  IADD3 R16, P0, PT, R3, UR6, RZ ;  /* 0x0000000603107c10 */ /* 0x000fe2000ff1e0ff */
[----:B------:R-:W-:Y:S01]  /*0260*/  IMAD R5, R5, 0x14, R4 ;  /* 0x0000001405057824 */ /* 0x000fe200078e0204 */
[----:B------:R-:W-:Y:S01]  /*0270*/  LEA.HI.X.SX32 R13, R13, UR7, 0x1, P1 ;  /* 0x000000070d0d7c11 */ /* 0x000fe200088f0eff */
[C---:B------:R-:W-:Y:S01]  /*0280*/  IMAD R14, R9.reuse, 0x14, R2 ;  /* 0x00000014090e7824 */ /* 0x040fe200078e0202 */
[C---:B------:R-:W-:Y:S01]  /*0290*/  IADD3 R2, P1, PT, R18.reuse, UR6, RZ ;  /* 0x0000000612027c10 */ /* 0x040fe2000ff3e0ff */
[----:B------:R-:W-:Y:S01]  /*02a0*/  IMAD R7, R9, 0x14, R6 ;  /* 0x0000001409077824 */ /* 0x000fe200078e0206 */
[----:B------:R-:W-:Y:S01]  /*02b0*/  LEA.HI.X.SX32 R17, R3, UR7, 0x1, P0 ;  /* 0x0000000703117c11 */ /* 0x000fe200080f0eff */
[----:B------:R-:W-:Y:S01]  /*02c0*/  IMAD R15, R9, 0x14, R4 ;  /* 0x00000014090f7824 */ /* 0x000fe200078e0204 */
[----:B------:R-:W-:Y:S01]  /*02d0*/  IADD3 R4, P0, PT, R5, UR6, RZ ;  /* 0x0000000605047c10 */ /* 0x000fe2000ff1e0ff */
[----:B0-----:R0:W2:Y:S01]  /*02e0*/  LDG.E.S8 R10, desc[UR4][R10.64] ;  /* 0x000000040a0a7981 */ /* 0x0010a2000c1e1300 */
[----:B------:R-:W-:-:S02]  /*02f0*/  LEA.HI.X.SX32 R3, R18, UR7, 0x1, P1 ;  /* 0x0000000712037c11 */ /* 0x000fc400088f0eff */
[----:B------:R-:W-:Y:S01]  /*0300*/  IADD3 R8, P1, PT, R7, UR6, RZ ;  /* 0x0000000607087c10 */ /* 0x000fe2000ff3e0ff */
[----:B------:R-:W2:Y:S01]  /*0310*/  LDG.E.S8 R13, desc[UR4][R12.64] ;  /* 0x000000040c0d7981 */ /* 0x000ea2000c1e1300 */
[C---:B------:R-:W-:Y:S02]  /*0320*/  IADD3 R6, P2, PT, R14.reuse, UR6, RZ ;  /* 0x000000060e067c10 */ /* 0x040fe4000ff5e0ff */
[----:B------:R-:W-:Y:S01]  /*0330*/  LEA.HI.X.SX32 R5, R5, UR7, 0x1, P0 ;  /* 0x0000000705057c11 */ /* 0x000fe200080f0eff */
[----:B------:R-:W2:Y:S01]  /*0340*/  LDG.E.S8 R16, desc[UR4][R16.64] ;  /* 0x0000000410107981 */ /* 0x000ea2000c1e1300 */
[----:B------:R-:W-:Y:S02]  /*0350*/  LEA.HI.X.SX32 R9, R7, UR7, 0x1, P1 ;  /* 0x0000000707097c11 */ /* 0x000fe400088f0eff */
[----:B------:R-:W-:Y:S01]  /*0360*/  LEA.HI.X.SX32 R7, R14, UR7, 0x1, P2 ;  /* 0x000000070e077c11 */ /* 0x000fe200090f0eff */
[----:B------:R-:W3:Y:S01]  /*0370*/  LDG.E.S8 R3, desc[UR4][R2.64] ;  /* 0x0000000402037981 */ /* 0x000ee2000c1e1300 */
[----:B------:R-:W-:-:S03]  /*0380*/  IADD3 R18, P0, PT, R15, UR6, RZ ;  /* 0x000000060f127c10 */ /* 0x000fc6000ff1e0ff */
[----:B------:R-:W3:Y:S01]  /*0390*/  LDG.E.S8 R4, desc[UR4][R4.64] ;  /* 0x0000000404047981 */ /* 0x000ee2000c1e1300 */
[----:B------:R-:W-:-:S03]  /*03a0*/  LEA.HI.X.SX32 R19, R15, UR7, 0x1, P0 ;  /* 0x000000070f137c11 */ /* 0x000fc600080f0eff */
[----:B------:R-:W4:Y:S04]  /*03b0*/  LDG.E.S8 R8, desc[UR4][R8.64] ;  /* 0x0000000408087981 */ /* 0x000f28000c1e1300 */
[----:B------:R-:W4:Y:S04]  /*03c0*/  LDG.E.S8 R6, desc[UR4][R6.64] ;  /* 0x0000000406067981 */ /* 0x000f28000c1e1300 */
[----:B------:R-:W5:Y:S01]  /*03d0*/  LDG.E.S8 R18, desc[UR4][R18.64] ;  /* 0x0000000412127981 */ /* 0x000f62000c1e1300 */
[----:B0-----:R-:W-:Y:S02]  /*03e0*/  SHF.R.S32.HI R11, RZ, 0x1f, R0 ;  /* 0x0000001fff0b7819 */ /* 0x001fe40000011400 */
[----:B------:R-:W-:-:S04]  /*03f0*/  IADD3 R14, P0, PT, R0, UR6, RZ ;  /* 0x00000006000e7c10 */ /* 0x000fc8000ff1e0ff */
[----:B------:R-:W-:Y:S01]  /*0400*/  IADD3.X R15, PT, PT, R11, UR7, RZ, P0, !PT ;  /* 0x000000070b0f7c10 */ /* 0x000fe200087fe4ff */
[----:B------:R-:W0:Y:S04]  /*0410*/  LDCU.64 UR6, c[0x0][0x380] ;  /* 0x00007000ff0677ac */ /* 0x000e280008000a00 */
[----:B------:R-:W5:Y:S01]  /*0420*/  LDG.E.U8 R14, desc[UR4][R14.64] ;  /* 0x000000040e0e7981 */ /* 0x000f62000c1e1100 */
[----:B------:R-:W-:Y:S02]  /*0430*/  PLOP3.LUT P0, PT, PT, PT, PT, 0x80, 0x8 ;  /* 0x000000000008781c */ /* 0x000fe40003f0f070 */
[----:B--2---:R-:W-:-:S04]  /*0440*/  IADD3 R10, PT, PT, R16, R13, R10 ;  /* 0x0000000d100a7210 */ /* 0x004fc80007ffe00a */
[----:B---3--:R-:W-:-:S04]  /*0450*/  IADD3 R3, PT, PT, R4, R10, R3 ;  /* 0x0000000a04037210 */ /* 0x008fc80007ffe003 */
[----:B----4-:R-:W-:-:S05]  /*0460*/  IADD3 R3, PT, PT, R6, R3, R8 ;  /* 0x0000000306037210 */ /* 0x010fca0007ffe008 */
[----:B-----5:R-:W-:-:S05]  /*0470*/  IMAD.IADD R3, R3, 0x1, R18 ;  /* 0x0000000103037824 */ /* 0x020fca00078e0212 */
[----:B------:R-:W-:-:S04]  /*0480*/  LOP3.LUT R2, R3, 0xfffffffe, RZ, 0xc0, !PT ;  /* 0xfffffffe03027812 */ /* 0x000fc800078ec0ff */
[----:B------:R-:W-:Y:S02]  /*0490*/  ISETP.NE.AND P1, PT, R2, 0x2, PT ;  /* 0x000000020200780c */ /* 0x000fe40003f25270 */
[----:B0-----:R-:W-:Y:S02]  /*04a0*/  IADD3 R2, P3, PT, R0, UR6, RZ ;  /* 0x0000000600027c10 */ /* 0x001fe4000ff7e0ff */
[----:B------:R-:W-:-:S13]  /*04b0*/  ISETP.NE.AND P1, PT, R14, RZ, !P1 ;  /* 0x000000ff0e00720c */ /* 0x000fda0004f25270 */
[----:B------:R-:W-:Y:S02]  /*04c0*/  @!P1 ISETP.NE.AND P2, PT, R3, 0x3, PT ;  /* 0x000000030300980c */ /* 0x000fe40003f45270 */
[----:B------:R-:W-:Y:S02]  /*04d0*/  IADD3.X R3, PT, PT, R11, UR7, RZ, P3, !PT ;  /* 0x000000070b037c10 */ /* 0x000fe40009ffe4ff */
[----:B------:R-:W-:-:S04]  /*04e0*/  @!P1 ISETP.EQ.AND P0, PT, R14, RZ, !P2 ;  /* 0x000000ff0e00920c */ /* 0x000fc80005702270 */
[----:B------:R-:W-:-:S05]  /*04f0*/  SEL R5, RZ, 0x1, !P0 ;  /* 0x00000001ff057807 */ /* 0x000fca0004000000 */
[----:B------:R-:W-:Y:S01]  /*0500*/  STG.E.U8 desc[UR4][R2.64], R5 ;  /* 0x0000000502007986 */ /* 0x000fe2000c101104 */
[----:B------:R-:W-:Y:S05]  /*0510*/  EXIT ;  /* 0x000000000000794d */ /* 0x000fea0003800000 */
.L_x_0:
[----:B------:R-:W-:-:S00]  /*0520*/  BRA `(.L_x_0) ;  /* 0xfffffffc00fc7947 */ /* 0x000fc0000383ffff */
[----:B------:R-:W-:-:S00]  /*0530*/  NOP ;  /* 0x0000000000007918 */ /* 0x000fc00000000000 */
        /* <DEDUP_REMOVED lines=12> */
.L_x_1:


//--------------------- .nv.shared.reserved.0     --------------------------
	.section	.nv.shared.reserved.0,"aw",@nobits
	.weak		__nv_reservedSMEM_offset_0_alias
	.size		__nv_reservedSMEM_offset_0_alias, 0, 64
	.other		__nv_reservedSMEM_offset_0_alias,@"STO_CUDA_RESERVED_SHARED STV_DEFAULT"
__nv_reservedSMEM_offset_0_alias:
	.zero		0
	.zero		64


//--------------------- .nv.constant0._Z15vector_lifegamePcS_ --------------------------
	.section	.nv.constant0._Z15vector_lifegamePcS_,"a",@progbits
	.sectionflags	@""
	.align	4
.nv.constant0._Z15vector_lifegamePcS_:
	.zero		912


//--------------------- SYMBOLS --------------------------

	.type		.nv.reservedSmem.offset0,@object
	.size		.nv.reservedSmem.offset0,0x4
